	.headerflags	@"EF_CUDA_TEXMODE_UNIFIED EF_CUDA_64BIT_ADDRESS EF_CUDA_ACCELERATORS EF_CUDA_SM90 EF_CUDA_VIRTUAL_SM(EF_CUDA_SM90)"
	.elftype	@"ET_EXEC"


//--------------------- .nv.info                  --------------------------
	.section	.nv.info,"",@"SHT_CUDA_INFO"
	.align	4


	//----- nvinfo : EIATTR_REGCOUNT
	.align		4
        /*0000*/ 	.byte	0x04, 0x2f
        /*0002*/ 	.short	(.L_4 - .L_3)
	.align		4
.L_3:
        /*0004*/ 	.word	index@(triton_poi_fused_max_pool2d_with_indices_max_unpool2d_10)
        /*0008*/ 	.word	0x00000018


	//----- nvinfo : EIATTR_MIN_STACK_SIZE
	.align		4
.L_4:
        /*000c*/ 	.byte	0x04, 0x12
        /*000e*/ 	.short	(.L_6 - .L_5)
	.align		4
.L_5:
        /*0010*/ 	.word	index@(triton_poi_fused_max_pool2d_with_indices_max_unpool2d_10)
        /*0014*/ 	.word	0x00000000


	//----- nvinfo : EIATTR_FRAME_SIZE
	.align		4
.L_6:
        /*0018*/ 	.byte	0x04, 0x11
        /*001a*/ 	.short	(.L_8 - .L_7)
	.align		4
.L_7:
        /*001c*/ 	.word	index@(triton_poi_fused_max_pool2d_with_indices_max_unpool2d_10)
        /*0020*/ 	.word	0x00000000


	//----- nvinfo : EIATTR_MIN_STACK_SIZE
	.align		4
.L_8:
        /*0024*/ 	.byte	0x04, 0x12
        /*0026*/ 	.short	(.L_10 - .L_9)
	.align		4
.L_9:
        /*0028*/ 	.word	index@(triton_poi_fused_max_pool2d_with_indices_max_unpool2d_10)
        /*002c*/ 	.word	0x00000000
.L_10:


//--------------------- .nv.info.triton_poi_fused_max_pool2d_with_indices_max_unpool2d_10 --------------------------
	.section	.nv.info.triton_poi_fused_max_pool2d_with_indices_max_unpool2d_10,"",@"SHT_CUDA_INFO"
	.sectionflags	@""
	.align	4


	//----- nvinfo : EIATTR_CUDA_API_VERSION
	.align		4
        /*0000*/ 	.byte	0x04, 0x37
        /*0002*/ 	.short	(.L_12 - .L_11)
.L_11:
        /*0004*/ 	.word	0x0000007c


	//----- nvinfo : EIATTR_KPARAM_INFO
	.align		4
.L_12:
        /*0008*/ 	.byte	0x04, 0x17
        /*000a*/ 	.short	(.L_14 - .L_13)
.L_13:
        /*000c*/ 	.word	0x00000000
        /*0010*/ 	.short	0x0003
        /*0012*/ 	.short	0x0018
        /*0014*/ 	.byte	0x00, 0xf0, 0x11, 0x00


	//----- nvinfo : EIATTR_KPARAM_INFO
	.align		4
.L_14:
        /*0018*/ 	.byte	0x04, 0x17
        /*001a*/ 	.short	(.L_16 - .L_15)
.L_15:
        /*001c*/ 	.word	0x00000000
        /*0020*/ 	.short	0x0002
        /*0022*/ 	.short	0x0010
        /*0024*/ 	.byte	0x00, 0xf4, 0x21, 0x00


	//----- nvinfo : EIATTR_KPARAM_INFO
	.align		4
.L_16:
        /*0028*/ 	.byte	0x04, 0x17
        /*002a*/ 	.short	(.L_18 - .L_17)
.L_17:
        /*002c*/ 	.word	0x00000000
        /*0030*/ 	.short	0x0001
        /*0032*/ 	.short	0x0008
        /*0034*/ 	.byte	0x00, 0xf4, 0x21, 0x00


	//----- nvinfo : EIATTR_KPARAM_INFO
	.align		4
.L_18:
        /*0038*/ 	.byte	0x04, 0x17
        /*003a*/ 	.short	(.L_20 - .L_19)
.L_19:
        /*003c*/ 	.word	0x00000000
        /*0040*/ 	.short	0x0000
        /*0042*/ 	.short	0x0000
        /*0044*/ 	.byte	0x00, 0xf4, 0x21, 0x00


	//----- nvinfo : EIATTR_SPARSE_MMA_MASK
	.align		4
.L_20:
        /*0048*/ 	.byte	0x03, 0x50
        /*004a*/ 	.short	0x0000


	//----- nvinfo : EIATTR_MAXREG_COUNT
	.align		4
        /*004c*/ 	.byte	0x03, 0x1b
        /*004e*/ 	.short	0x00ff


	//----- nvinfo : EIATTR_EXTERNS
	.align		4
        /*0050*/ 	.byte	0x04, 0x0f
        /*0052*/ 	.short	(.L_22 - .L_21)


	//   ....[0]....
	.align		4
.L_21:
        /*0054*/ 	.word	index@(__assertfail)


	//----- nvinfo : EIATTR_SYSCALL_OFFSETS
	.align		4
.L_22:
        /*0058*/ 	.byte	0x04, 0x46
        /*005a*/ 	.short	(.L_24 - .L_23)


	//   ....[0]....
.L_23:
        /*005c*/ 	.word	0x000004b0


	//----- nvinfo : EIATTR_EXIT_INSTR_OFFSETS
	.align		4
.L_24:
        /*0060*/ 	.byte	0x04, 0x1c
        /*0062*/ 	.short	(.L_26 - .L_25)


	//   ....[0]....
.L_25:
        /*0064*/ 	.word	0x00000560


	//   ....[1]....
        /*0068*/ 	.word	0x00000580


	//----- nvinfo : EIATTR_REQNTID
	.align		4
.L_26:
        /*006c*/ 	.byte	0x04, 0x10
        /*006e*/ 	.short	(.L_28 - .L_27)
.L_27:
        /*0070*/ 	.word	0x00000080
        /*0074*/ 	.word	0x00000001
        /*0078*/ 	.word	0x00000001


	//----- nvinfo : EIATTR_CRS_STACK_SIZE
	.align		4
.L_28:
        /*007c*/ 	.byte	0x04, 0x1e
        /*007e*/ 	.short	(.L_30 - .L_29)
.L_29:
        /*0080*/ 	.word	0x00000000


	//----- nvinfo : EIATTR_CBANK_PARAM_SIZE
	.align		4
.L_30:
        /*0084*/ 	.byte	0x03, 0x19
        /*0086*/ 	.short	0x001c


	//----- nvinfo : EIATTR_PARAM_CBANK
	.align		4
        /*0088*/ 	.byte	0x04, 0x0a
        /*008a*/ 	.short	(.L_32 - .L_31)
	.align		4
.L_31:
        /*008c*/ 	.word	index@(.nv.constant0.triton_poi_fused_max_pool2d_with_indices_max_unpool2d_10)
        /*0090*/ 	.short	0x0210
        /*0092*/ 	.short	0x001c


	//----- nvinfo : EIATTR_SW_WAR
	.align		4
.L_32:
        /*0094*/ 	.byte	0x04, 0x36
        /*0096*/ 	.short	(.L_34 - .L_33)
.L_33:
        /*0098*/ 	.word	0x00000008
.L_34:


//--------------------- .nv.callgraph             --------------------------
	.section	.nv.callgraph,"",@"SHT_CUDA_CALLGRAPH"
	.align	4
	.sectionentsize	8
	.align		4
        /*0000*/ 	.word	0x00000000
	.align		4
        /*0004*/ 	.word	0xffffffff
	.align		4
        /*0008*/ 	.word	index@(triton_poi_fused_max_pool2d_with_indices_max_unpool2d_10)
	.align		4
        /*000c*/ 	.word	index@(__assertfail)
	.align		4
        /*0010*/ 	.word	0x00000000
	.align		4
        /*0014*/ 	.word	0xfffffffe
	.align		4
        /*0018*/ 	.word	0x00000000
	.align		4
        /*001c*/ 	.word	0xfffffffd
	.align		4
        /*0020*/ 	.word	0x00000000
	.align		4
        /*0024*/ 	.word	0xfffffffc


//--------------------- .nv.constant4             --------------------------
	.section	.nv.constant4,"a",@progbits
	.align	8
	.align		8
.nv.constant4:
        /*0000*/ 	.dword	__assertfail
	.align		8
        /*0008*/ 	.dword	assertFunc_0
	.align		8
        /*0010*/ 	.dword	assertFile_0
	.align		8
        /*0018*/ 	.dword	assertMessage_0


//--------------------- .text.triton_poi_fused_max_pool2d_with_indices_max_unpool2d_10 --------------------------
	.section	.text.triton_poi_fused_max_pool2d_with_indices_max_unpool2d_10,"ax",@progbits
	.sectionflags	@"SHF_BARRIERS=1"
	.align	128
        .global         triton_poi_fused_max_pool2d_with_indices_max_unpool2d_10
        .type           triton_poi_fused_max_pool2d_with_indices_max_unpool2d_10,@function
        .size           triton_poi_fused_max_pool2d_with_indices_max_unpool2d_10,(.L_x_2 - triton_poi_fused_max_pool2d_with_indices_max_unpool2d_10)
        .other          triton_poi_fused_max_pool2d_with_indices_max_unpool2d_10,@"STO_CUDA_ENTRY STV_DEFAULT"
triton_poi_fused_max_pool2d_with_indices_max_unpool2d_10:
.text.triton_poi_fused_max_pool2d_with_indices_max_unpool2d_10:
[----:B------:R-:W0:Y:S02]  /*0000*/  LDC R1, c[0x0][0x28] ;  /* 0x00000a00ff017b82 */ /* 0x000e240000000800 */
[----:B------:R-:W1:Y:S01]  /*0010*/  S2R R0, SR_TID.X ;  /* 0x0000000000007919 */ /* 0x000e620000002100 */
[----:B------:R-:W2:Y:S01]  /*0020*/  LDC.64 R2, c[0x0][0x210] ;  /* 0x00008400ff027b82 */ /* 0x000ea20000000a00 */
[----:B------:R-:W-:Y:S01]  /*0030*/  IMAD.MOV.U32 R10, RZ, RZ, RZ ;  /* 0x000000ffff0a7224 */ /* 0x000fe200078e00ff */
[----:B------:R-:W-:Y:S01]  /*0040*/  ULDC.64 UR4, c[0x0][0x208] ;  /* 0x0000820000047ab9 */ /* 0x000fe20000000a00 */
[----:B------:R-:W3:Y:S01]  /*0050*/  S2R R15, SR_CTAID.X ;  /* 0x00000000000f7919 */ /* 0x000ee20000002500 */
[----:B------:R-:W-:Y:S01]  /*0060*/  IMAD.MOV.U32 R12, RZ, RZ, RZ ;  /* 0x000000ffff0c7224 */ /* 0x000fe200078e00ff */
[----:B-1----:R-:W-:-:S05]  /*0070*/  LOP3.LUT R0, R0, 0x7f, RZ, 0xc0, !PT ;  /* 0x0000007f00007812 */ /* 0x002fca00078ec0ff */
[----:B---3--:R-:W-:-:S05]  /*0080*/  IMAD R0, R15, 0x80, R0 ;  /* 0x000000800f007824 */ /* 0x008fca00078e0200 */
[C---:B------:R-:W-:Y:S02]  /*0090*/  LEA.HI R8, R0.reuse, R0, RZ, 0x1 ;  /* 0x0000000000087211 */ /* 0x040fe400078f08ff */
[----:B------:R-:W-:Y:S02]  /*00a0*/  ISETP.GE.AND P1, PT, R0, 0x800, PT ;  /* 0x000008000000780c */ /* 0x000fe40003f26270 */
[----:B------:R-:W-:Y:S02]  /*00b0*/  LOP3.LUT R5, R8, 0x7ffffffe, RZ, 0xc0, !PT ;  /* 0x7ffffffe08057812 */ /* 0x000fe400078ec0ff */
[----:B------:R-:W-:-:S03]  /*00c0*/  SHF.R.S32.HI R11, RZ, 0x1, R8 ;  /* 0x00000001ff0b7819 */ /* 0x000fc60000011408 */
[----:B------:R-:W-:-:S04]  /*00d0*/  IMAD.IADD R5, R0, 0x1, -R5 ;  /* 0x0000000100057824 */ /* 0x000fc800078e0a05 */
[----:B------:R-:W-:-:S04]  /*00e0*/  IMAD.SHL.U32 R14, R5, 0x2, RZ ;  /* 0x00000002050e7824 */ /* 0x000fc800078e00ff */
[----:B------:R-:W-:-:S04]  /*00f0*/  IMAD R13, R11, 0x8, R14 ;  /* 0x000000080b0d7824 */ /* 0x000fc800078e020e */
[----:B--2---:R-:W-:-:S04]  /*0100*/  IMAD.WIDE R4, R13, 0x4, R2 ;  /* 0x000000040d047825 */ /* 0x004fc800078e0202 */
[----:B------:R-:W-:Y:S01]  /*0110*/  VIADD R7, R13, 0x4 ;  /* 0x000000040d077836 */ /* 0x000fe20000000000 */
[----:B------:R-:W2:Y:S01]  /*0120*/  @!P1 LDG.E.EL R10, desc[UR4][R4.64] ;  /* 0x00000004040a9981 */ /* 0x000ea2000c2e1900 */
[----:B------:R-:W-:-:S03]  /*0130*/  IMAD.MOV.U32 R9, RZ, RZ, RZ ;  /* 0x000000ffff097224 */ /* 0x000fc600078e00ff */
[----:B------:R1:W2:Y:S01]  /*0140*/  @!P1 LDG.E.EL R12, desc[UR4][R4.64+0x4] ;  /* 0x00000404040c9981 */ /* 0x0002a2000c2e1900 */
[----:B------:R-:W-:-:S05]  /*0150*/  IMAD.WIDE R6, R7, 0x4, R2 ;  /* 0x0000000407067825 */ /* 0x000fca00078e0202 */
[----:B------:R-:W3:Y:S01]  /*0160*/  @!P1 LDG.E.EL R9, desc[UR4][R6.64] ;  /* 0x0000000406099981 */ /* 0x000ee2000c2e1900 */
[----:B------:R-:W-:Y:S02]  /*0170*/  VIADD R13, R13, 0x5 ;  /* 0x000000050d0d7836 */ /* 0x000fe40000000000 */
[----:B------:R-:W-:Y:S02]  /*0180*/  IMAD.MOV.U32 R16, RZ, RZ, RZ ;  /* 0x000000ffff107224 */ /* 0x000fe400078e00ff */
[----:B------:R-:W-:-:S05]  /*0190*/  IMAD.WIDE R2, R13, 0x4, R2 ;  /* 0x000000040d027825 */ /* 0x000fca00078e0202 */
[----:B------:R-:W4:Y:S01]  /*01a0*/  @!P1 LDG.E.EL R16, desc[UR4][R2.64] ;  /* 0x0000000402109981 */ /* 0x000f22000c2e1900 */
[----:B------:R-:W-:Y:S02]  /*01b0*/  LEA.HI R8, R8, R11, RZ, 0x1 ;  /* 0x0000000b08087211 */ /* 0x000fe400078f08ff */
[----:B-1----:R-:W-:Y:S02]  /*01c0*/  SHF.R.S32.HI R5, RZ, 0x18, R15 ;  /* 0x00000018ff057819 */ /* 0x002fe4000001140f */
[----:B------:R-:W-:Y:S02]  /*01d0*/  LOP3.LUT R8, R8, 0x7ffffffe, RZ, 0xc0, !PT ;  /* 0x7ffffffe08087812 */ /* 0x000fe400078ec0ff */
[----:B------:R-:W-:-:S03]  /*01e0*/  SGXT R5, R5, 0x1 ;  /* 0x000000010505781a */ /* 0x000fc60000000200 */
[----:B------:R-:W-:Y:S01]  /*01f0*/  IMAD.IADD R8, R11, 0x1, -R8 ;  /* 0x000000010b087824 */ /* 0x000fe200078e0a08 */
[----:B------:R-:W-:-:S05]  /*0200*/  LEA.HI R5, R5, R0, RZ, 0x2 ;  /* 0x0000000005057211 */ /* 0x000fca00078f10ff */
[----:B------:R-:W-:-:S05]  /*0210*/  IMAD.SHL.U32 R5, R5, 0x4, RZ ;  /* 0x0000000405057824 */ /* 0x000fca00078e00ff */
[----:B------:R-:W-:Y:S02]  /*0220*/  LOP3.LUT R5, R5, 0xfffffff0, RZ, 0xc0, !PT ;  /* 0xfffffff005057812 */ /* 0x000fe400078ec0ff */
[C---:B--2---:R-:W-:Y:S02]  /*0230*/  FSETP.GT.AND P2, PT, R12.reuse, R10, PT ;  /* 0x0000000a0c00720b */ /* 0x044fe40003f44000 */
[----:B------:R-:W-:Y:S02]  /*0240*/  FSETP.NAN.AND P3, PT, R12, R12, PT ;  /* 0x0000000c0c00720b */ /* 0x000fe40003f68000 */
[----:B------:R-:W-:Y:S02]  /*0250*/  SEL R4, RZ, 0x1, !P2 ;  /* 0x00000001ff047807 */ /* 0x000fe40005000000 */
[----:B---3--:R-:W-:-:S07]  /*0260*/  FSETP.NAN.AND P0, PT, R9, R9, PT ;  /* 0x000000090900720b */ /* 0x008fce0003f08000 */
[----:B------:R-:W-:-:S04]  /*0270*/  @!P2 FSEL R12, R12, R10, P3 ;  /* 0x0000000a0c0ca208 */ /* 0x000fc80001800000 */
[----:B------:R-:W-:-:S04]  /*0280*/  FSETP.GEU.AND P3, PT, R12, R9, PT ;  /* 0x000000090c00720b */ /* 0x000fc80003f6e000 */
[----:B------:R-:W-:Y:S02]  /*0290*/  @!P0 FSEL R9, R9, R12, !P3 ;  /* 0x0000000c09098208 */ /* 0x000fe40005800000 */
[----:B------:R-:W-:Y:S02]  /*02a0*/  SEL R4, R4, 0x2, P3 ;  /* 0x0000000204047807 */ /* 0x000fe40001800000 */
[----:B----4-:R-:W-:-:S04]  /*02b0*/  FSETP.GEU.AND P2, PT, R9, R16, PT ;  /* 0x000000100900720b */ /* 0x010fc80003f4e000 */
[----:B------:R-:W-:-:S04]  /*02c0*/  SEL R3, R4, 0x3, P2 ;  /* 0x0000000304037807 */ /* 0x000fc80001000000 */
[----:B------:R-:W-:Y:S02]  /*02d0*/  LOP3.LUT R14, R14, 0x1, R3, 0xf8, !PT ;  /* 0x000000010e0e7812 */ /* 0x000fe400078ef803 */
[----:B------:R-:W-:Y:S02]  /*02e0*/  SHF.R.U32.HI R3, RZ, 0x1, R3 ;  /* 0x00000001ff037819 */ /* 0x000fe40000011603 */
[----:B------:R-:W-:-:S03]  /*02f0*/  SHF.R.S32.HI R15, RZ, 0x1f, R14 ;  /* 0x0000001fff0f7819 */ /* 0x000fc6000001140e */
[----:B------:R-:W-:-:S04]  /*0300*/  IMAD R3, R8, 0x2, R3 ;  /* 0x0000000208037824 */ /* 0x000fc800078e0203 */
[----:B------:R-:W-:-:S03]  /*0310*/  IMAD.WIDE R14, R3, 0x4, R14 ;  /* 0x00000004030e7825 */ /* 0x000fc600078e020e */
[----:B------:R-:W-:-:S04]  /*0320*/  IADD3 R2, P0, R14, R5, RZ ;  /* 0x000000050e027210 */ /* 0x000fc80007f1e0ff */
[----:B------:R-:W-:-:S04]  /*0330*/  LEA.HI.X.SX32 R5, R5, R15, 0x1, P0 ;  /* 0x0000000f05057211 */ /* 0x000fc800000f0eff */
[----:B------:R-:W-:-:S04]  /*0340*/  SHF.R.U32.HI R17, RZ, 0x12, R5 ;  /* 0x00000012ff117819 */ /* 0x000fc80000011605 */
[----:B------:R-:W-:-:S04]  /*0350*/  LOP3.LUT R17, R17, 0x2000, RZ, 0xc0, !PT ;  /* 0x0000200011117812 */ /* 0x000fc800078ec0ff */
[----:B------:R-:W-:-:S05]  /*0360*/  IADD3 R17, P0, R17, R2, RZ ;  /* 0x0000000211117210 */ /* 0x000fca0007f1e0ff */
[----:B------:R-:W-:Y:S01]  /*0370*/  IMAD.X R18, RZ, RZ, R5, P0 ;  /* 0x000000ffff127224 */ /* 0x000fe200000e0605 */
[----:B------:R-:W-:-:S04]  /*0380*/  ISETP.GE.U32.AND P0, PT, R17, 0x2000, PT ;  /* 0x000020001100780c */ /* 0x000fc80003f06070 */
[----:B------:R-:W-:-:S04]  /*0390*/  ISETP.GE.U32.AND.EX P0, PT, R18, RZ, PT, P0 ;  /* 0x000000ff1200720c */ /* 0x000fc80003f06100 */
[----:B------:R-:W-:-:S13]  /*03a0*/  ISETP.GT.OR P0, PT, R0, 0x7ff, !P0 ;  /* 0x000007ff0000780c */ /* 0x000fda0004704670 */
[----:B------:R-:W-:Y:S05]  /*03b0*/  @P0 BRA `(.L_x_0) ;  /* 0x0000000000400947 */ /* 0x000fea0003800000 */
[----:B------:R-:W-:Y:S01]  /*03c0*/  MOV R2, 0x0 ;  /* 0x0000000000027802 */ /* 0x000fe20000000f00 */
[----:B------:R-:W-:Y:S01]  /*03d0*/  ULDC.64 UR6, c[0x4][0x18] ;  /* 0x0100060000067ab9 */ /* 0x000fe20000000a00 */
[----:B------:R-:W-:Y:S01]  /*03e0*/  ULDC.64 UR8, c[0x4][0x8] ;  /* 0x0100020000087ab9 */ /* 0x000fe20000000a00 */
[----:B------:R-:W-:Y:S02]  /*03f0*/  IMAD.U32 R4, RZ, RZ, UR6 ;  /* 0x00000006ff047e24 */ /* 0x000fe4000f8e00ff */
[----:B------:R-:W-:Y:S01]  /*0400*/  IMAD.U32 R5, RZ, RZ, UR7 ;  /* 0x00000007ff057e24 */ /* 0x000fe2000f8e00ff */
[----:B------:R-:W1:Y:S01]  /*0410*/  LDC.64 R2, c[0x4][R2] ;  /* 0x0100000002027b82 */ /* 0x000e620000000a00 */
[----:B------:R-:W-:Y:S01]  /*0420*/  ULDC.64 UR6, c[0x4][0x10] ;  /* 0x0100040000067ab9 */ /* 0x000fe20000000a00 */
[----:B------:R-:W-:Y:S02]  /*0430*/  IMAD.U32 R10, RZ, RZ, UR8 ;  /* 0x00000008ff0a7e24 */ /* 0x000fe4000f8e00ff */
[----:B------:R-:W-:-:S02]  /*0440*/  IMAD.U32 R6, RZ, RZ, UR6 ;  /* 0x00000006ff067e24 */ /* 0x000fc4000f8e00ff */
[----:B------:R-:W-:Y:S02]  /*0450*/  IMAD.U32 R7, RZ, RZ, UR7 ;  /* 0x00000007ff077e24 */ /* 0x000fe4000f8e00ff */
[----:B------:R-:W-:Y:S02]  /*0460*/  IMAD.U32 R11, RZ, RZ, UR9 ;  /* 0x00000009ff0b7e24 */ /* 0x000fe4000f8e00ff */
[----:B------:R-:W-:Y:S02]  /*0470*/  IMAD.MOV.U32 R8, RZ, RZ, 0x42 ;  /* 0x00000042ff087424 */ /* 0x000fe400078e00ff */
[----:B------:R-:W-:Y:S02]  /*0480*/  IMAD.MOV.U32 R12, RZ, RZ, 0x1 ;  /* 0x00000001ff0c7424 */ /* 0x000fe400078e00ff */
[----:B------:R-:W-:-:S07]  /*0490*/  IMAD.MOV.U32 R13, RZ, RZ, RZ ;  /* 0x000000ffff0d7224 */ /* 0x000fce00078e00ff */
[----:B------:R-:W-:-:S07]  /*04a0*/  LEPC R20, `(.L_x_0) ;  /* 0x000000001014794e */ /* 0x000fce0000000000 */
[----:B01----:R-:W-:Y:S05]  /*04b0*/  CALL.ABS.NOINC R2 ;  /* 0x0000000002007343 */ /* 0x003fea0003c00000 */
.L_x_0:
[----:B------:R-:W1:Y:S01]  /*04c0*/  LDC.64 R2, c[0x0][0x218] ;  /* 0x00008600ff027b82 */ /* 0x000e620000000a00 */
[----:B------:R-:W-:Y:S07]  /*04d0*/  WARPSYNC.ALL ;  /* 0x0000000000007948 */ /* 0x000fee0003800000 */
[----:B------:R-:W-:Y:S01]  /*04e0*/  BAR.SYNC.DEFER_BLOCKING 0x0 ;  /* 0x0000000000007b1d */ /* 0x000fe20000010000 */
[----:B------:R-:W-:-:S05]  /*04f0*/  FSETP.NAN.AND P3, PT, R16, R16, PT ;  /* 0x000000101000720b */ /* 0x000fca0003f68000 */
[----:B------:R-:W-:Y:S02]  /*0500*/  ULDC.64 UR6, c[0x0][0x220] ;  /* 0x0000880000067ab9 */ /* 0x000fe40000000a00 */
[----:B------:R-:W-:-:S04]  /*0510*/  LEA R4, P0, R17, UR6, 0x2 ;  /* 0x0000000611047c11 */ /* 0x000fc8000f8010ff */
[----:B------:R-:W-:Y:S02]  /*0520*/  LEA.HI.X R5, R17, UR7, R18, 0x2, P0 ;  /* 0x0000000711057c11 */ /* 0x000fe400080f1412 */
[----:B------:R-:W-:Y:S01]  /*0530*/  @!P3 SEL R16, R16, R9, !P2 ;  /* 0x000000091010b207 */ /* 0x000fe20005000000 */
[----:B-1----:R-:W-:-:S05]  /*0540*/  IMAD.WIDE R2, R0, 0x8, R2 ;  /* 0x0000000800027825 */ /* 0x002fca00078e0202 */
[----:B------:R1:W-:Y:S01]  /*0550*/  @!P1 STG.E.64 desc[UR4][R2.64], R14 ;  /* 0x0000000e02009986 */ /* 0x0003e2000c101b04 */
[----:B------:R-:W-:Y:S05]  /*0560*/  @P1 EXIT ;  /* 0x000000000000194d */ /* 0x000fea0003800000 */
[----:B------:R-:W-:Y:S01]  /*0570*/  STG.E desc[UR4][R4.64], R16 ;  /* 0x0000001004007986 */ /* 0x000fe2000c101904 */
[----:B------:R-:W-:Y:S05]  /*0580*/  EXIT ;  /* 0x000000000000794d */ /* 0x000fea0003800000 */
.L_x_1:
[----:B------:R-:W-:-:S00]  /*0590*/  BRA `(.L_x_1) ;  /* 0xfffffffc00fc7947 */ /* 0x000fc0000383ffff */
[----:B------:R-:W-:-:S00]  /*05a0*/  NOP ;  /* 0x0000000000007918 */ /* 0x000fc00000000000 */
        /* <DEDUP_REMOVED lines=13> */
.L_x_2:


//--------------------- .nv.global.init           --------------------------
	.section	.nv.global.init,"aw",@progbits
.nv.global.init:
	.type		assertFunc_0,@object
	.size		assertFunc_0,(assertMessage_0 - assertFunc_0)
assertFunc_0:
        /*0000*/ 	.byte	0x75, 0x6e, 0x6b, 0x6e, 0x6f, 0x77, 0x6e, 0x00
	.type		assertMessage_0,@object
	.size		assertMessage_0,(assertFile_0 - assertMessage_0)
assertMessage_0:
        /*0008*/ 	.byte	0x69, 0x6e, 0x64, 0x65, 0x78, 0x20, 0x6f, 0x75, 0x74, 0x20, 0x6f, 0x66, 0x20, 0x62, 0x6f, 0x75
        /*0018*/ 	.byte	0x6e, 0x64, 0x73, 0x3a, 0x20, 0x30, 0x20, 0x3c, 0x3d, 0x20, 0x74, 0x6d, 0x70, 0x33, 0x33, 0x20
        /*0028*/ 	.byte	0x3c, 0x20, 0x38, 0x31, 0x39, 0x32, 0x00
	.type		assertFile_0,@object
	.size		assertFile_0,(.L_1 - assertFile_0)
assertFile_0:
        /*002f*/ 	.byte	0x69, 0x6e, 0x64, 0x75, 0x63, 0x74, 0x6f, 0x72, 0x5f, 0x63, 0x61, 0x63, 0x68, 0x65, 0x2f, 0x37
        /*003f*/ 	.byte	0x66, 0x2f, 0x63, 0x37, 0x66, 0x63, 0x74, 0x33, 0x73, 0x6f, 0x76, 0x6f, 0x77, 0x79, 0x62, 0x6c
        /*004f*/ 	.byte	0x62, 0x34, 0x37, 0x32, 0x6e, 0x6c, 0x66, 0x7a, 0x6f, 0x70, 0x69, 0x77, 0x70, 0x73, 0x6a, 0x35
        /*005f*/ 	.byte	0x36, 0x74, 0x62, 0x37, 0x70, 0x6b, 0x71, 0x67, 0x63, 0x62, 0x37, 0x71, 0x6d, 0x68, 0x79, 0x6a
        /*006f*/ 	.byte	0x37, 0x6f, 0x74, 0x32, 0x69, 0x64, 0x2e, 0x70, 0x79, 0x00
.L_1:


//--------------------- .nv.constant0.triton_poi_fused_max_pool2d_with_indices_max_unpool2d_10 --------------------------
	.section	.nv.constant0.triton_poi_fused_max_pool2d_with_indices_max_unpool2d_10,"a",@progbits
	.sectionflags	@""
	.align	4
.nv.constant0.triton_poi_fused_max_pool2d_with_indices_max_unpool2d_10:
	.zero		556


//--------------------- SYMBOLS --------------------------

	.type		__assertfail,@function
